	.headerflags	@"EF_CUDA_TEXMODE_UNIFIED EF_CUDA_64BIT_ADDRESS EF_CUDA_ACCELERATORS EF_CUDA_SM90 EF_CUDA_VIRTUAL_SM(EF_CUDA_SM90)"
	.elftype	@"ET_EXEC"


//--------------------- .nv.info                  --------------------------
	.section	.nv.info,"",@"SHT_CUDA_INFO"
	.align	4


	//----- nvinfo : EIATTR_REGCOUNT
	.align		4
        /*0000*/ 	.byte	0x04, 0x2f
        /*0002*/ 	.short	(.L_1 - .L_0)
	.align		4
.L_0:
        /*0004*/ 	.word	index@(triton_poi_fused_convolution_24)
        /*0008*/ 	.word	0x0000000c


	//----- nvinfo : EIATTR_MIN_STACK_SIZE
	.align		4
.L_1:
        /*000c*/ 	.byte	0x04, 0x12
        /*000e*/ 	.short	(.L_3 - .L_2)
	.align		4
.L_2:
        /*0010*/ 	.word	index@(triton_poi_fused_convolution_24)
        /*0014*/ 	.word	0x00000000


	//----- nvinfo : EIATTR_FRAME_SIZE
	.align		4
.L_3:
        /*0018*/ 	.byte	0x04, 0x11
        /*001a*/ 	.short	(.L_5 - .L_4)
	.align		4
.L_4:
        /*001c*/ 	.word	index@(triton_poi_fused_convolution_24)
        /*0020*/ 	.word	0x00000000


	//----- nvinfo : EIATTR_MIN_STACK_SIZE
	.align		4
.L_5:
        /*0024*/ 	.byte	0x04, 0x12
        /*0026*/ 	.short	(.L_7 - .L_6)
	.align		4
.L_6:
        /*0028*/ 	.word	index@(triton_poi_fused_convolution_24)
        /*002c*/ 	.word	0x00000000
.L_7:


//--------------------- .nv.info.triton_poi_fused_convolution_24 --------------------------
	.section	.nv.info.triton_poi_fused_convolution_24,"",@"SHT_CUDA_INFO"
	.sectionflags	@""
	.align	4


	//----- nvinfo : EIATTR_CUDA_API_VERSION
	.align		4
        /*0000*/ 	.byte	0x04, 0x37
        /*0002*/ 	.short	(.L_9 - .L_8)
.L_8:
        /*0004*/ 	.word	0x0000007c


	//----- nvinfo : EIATTR_KPARAM_INFO
	.align		4
.L_9:
        /*0008*/ 	.byte	0x04, 0x17
        /*000a*/ 	.short	(.L_11 - .L_10)
.L_10:
        /*000c*/ 	.word	0x00000000
        /*0010*/ 	.short	0x0002
        /*0012*/ 	.short	0x0010
        /*0014*/ 	.byte	0x00, 0xf0, 0x11, 0x00


	//----- nvinfo : EIATTR_KPARAM_INFO
	.align		4
.L_11:
        /*0018*/ 	.byte	0x04, 0x17
        /*001a*/ 	.short	(.L_13 - .L_12)
.L_12:
        /*001c*/ 	.word	0x00000000
        /*0020*/ 	.short	0x0001
        /*0022*/ 	.short	0x0008
        /*0024*/ 	.byte	0x00, 0xf4, 0x21, 0x00


	//----- nvinfo : EIATTR_KPARAM_INFO
	.align		4
.L_13:
        /*0028*/ 	.byte	0x04, 0x17
        /*002a*/ 	.short	(.L_15 - .L_14)
.L_14:
        /*002c*/ 	.word	0x00000000
        /*0030*/ 	.short	0x0000
        /*0032*/ 	.short	0x0000
        /*0034*/ 	.byte	0x00, 0xf4, 0x21, 0x00


	//----- nvinfo : EIATTR_SPARSE_MMA_MASK
	.align		4
.L_15:
        /*0038*/ 	.byte	0x03, 0x50
        /*003a*/ 	.short	0x0000


	//----- nvinfo : EIATTR_MAXREG_COUNT
	.align		4
        /*003c*/ 	.byte	0x03, 0x1b
        /*003e*/ 	.short	0x00ff


	//----- nvinfo : EIATTR_EXIT_INSTR_OFFSETS
	.align		4
        /*0040*/ 	.byte	0x04, 0x1c
        /*0042*/ 	.short	(.L_17 - .L_16)


	//   ....[0]....
.L_16:
        /*0044*/ 	.word	0x00000160


	//   ....[1]....
        /*0048*/ 	.word	0x00000180


	//----- nvinfo : EIATTR_REQNTID
	.align		4
.L_17:
        /*004c*/ 	.byte	0x04, 0x10
        /*004e*/ 	.short	(.L_19 - .L_18)
.L_18:
        /*0050*/ 	.word	0x00000100
        /*0054*/ 	.word	0x00000001
        /*0058*/ 	.word	0x00000001


	//----- nvinfo : EIATTR_CBANK_PARAM_SIZE
	.align		4
.L_19:
        /*005c*/ 	.byte	0x03, 0x19
        /*005e*/ 	.short	0x0014


	//----- nvinfo : EIATTR_PARAM_CBANK
	.align		4
        /*0060*/ 	.byte	0x04, 0x0a
        /*0062*/ 	.short	(.L_21 - .L_20)
	.align		4
.L_20:
        /*0064*/ 	.word	index@(.nv.constant0.triton_poi_fused_convolution_24)
        /*0068*/ 	.short	0x0210
        /*006a*/ 	.short	0x0014


	//----- nvinfo : EIATTR_SW_WAR
	.align		4
.L_21:
        /*006c*/ 	.byte	0x04, 0x36
        /*006e*/ 	.short	(.L_23 - .L_22)
.L_22:
        /*0070*/ 	.word	0x00000008
.L_23:


//--------------------- .nv.callgraph             --------------------------
	.section	.nv.callgraph,"",@"SHT_CUDA_CALLGRAPH"
	.align	4
	.sectionentsize	8
	.align		4
        /*0000*/ 	.word	0x00000000
	.align		4
        /*0004*/ 	.word	0xffffffff
	.align		4
        /*0008*/ 	.word	0x00000000
	.align		4
        /*000c*/ 	.word	0xfffffffe
	.align		4
        /*0010*/ 	.word	0x00000000
	.align		4
        /*0014*/ 	.word	0xfffffffd
	.align		4
        /*0018*/ 	.word	0x00000000
	.align		4
        /*001c*/ 	.word	0xfffffffc


//--------------------- .text.triton_poi_fused_convolution_24 --------------------------
	.section	.text.triton_poi_fused_convolution_24,"ax",@progbits
	.align	128
        .global         triton_poi_fused_convolution_24
        .type           triton_poi_fused_convolution_24,@function
        .size           triton_poi_fused_convolution_24,(.L_x_1 - triton_poi_fused_convolution_24)
        .other          triton_poi_fused_convolution_24,@"STO_CUDA_ENTRY STV_DEFAULT"
triton_poi_fused_convolution_24:
.text.triton_poi_fused_convolution_24:
[----:B------:R-:W0:Y:S02]  /*0000*/  LDC R1, c[0x0][0x28] ;  /* 0x00000a00ff017b82 */ /* 0x000e240000000800 */
[----:B------:R-:W1:Y:S01]  /*0010*/  S2R R0, SR_TID.X ;  /* 0x0000000000007919 */ /* 0x000e620000002100 */
[----:B------:R-:W2:Y:S01]  /*0020*/  LDC.64 R2, c[0x0][0x210] ;  /* 0x00008400ff027b82 */ /* 0x000ea20000000a00 */
[----:B------:R-:W-:Y:S01]  /*0030*/  ULDC.64 UR4, c[0x0][0x208] ;  /* 0x0000820000047ab9 */ /* 0x000fe20000000a00 */
[----:B------:R-:W3:Y:S06]  /*0040*/  S2R R7, SR_CTAID.X ;  /* 0x0000000000077919 */ /* 0x000eec0000002500 */
[----:B------:R-:W4:Y:S01]  /*0050*/  LDC.64 R4, c[0x0][0x218] ;  /* 0x00008600ff047b82 */ /* 0x000f220000000a00 */
[----:B-1----:R-:W-:-:S04]  /*0060*/  SHF.L.U32 R0, R0, 0x1, RZ ;  /* 0x0000000100007819 */ /* 0x002fc800000006ff */
[----:B------:R-:W-:-:S04]  /*0070*/  LOP3.LUT R0, R0, 0x1fe, RZ, 0xc0, !PT ;  /* 0x000001fe00007812 */ /* 0x000fc800078ec0ff */
[----:B---3--:R-:W-:-:S04]  /*0080*/  LEA R7, R7, R0, 0x9 ;  /* 0x0000000007077211 */ /* 0x008fc800078e48ff */
[C---:B------:R-:W-:Y:S01]  /*0090*/  ISETP.GE.AND P0, PT, R7.reuse, 0x12c00, PT ;  /* 0x00012c000700780c */ /* 0x040fe20003f06270 */
[----:B------:R-:W-:-:S04]  /*00a0*/  IMAD.HI R0, R7, 0x2aaaaaab, RZ ;  /* 0x2aaaaaab07007827 */ /* 0x000fc800078e02ff */
[----:B--2---:R-:W-:Y:S01]  /*00b0*/  IMAD.WIDE R2, R7, 0x4, R2 ;  /* 0x0000000407027825 */ /* 0x004fe200078e0202 */
[----:B------:R-:W-:-:S04]  /*00c0*/  SHF.R.U32.HI R9, RZ, 0x1, R0 ;  /* 0x00000001ff097819 */ /* 0x000fc80000011600 */
[----:B------:R-:W-:-:S05]  /*00d0*/  LEA.HI R0, R0, R9, RZ, 0x1 ;  /* 0x0000000900007211 */ /* 0x000fca00078f08ff */
[----:B------:R-:W-:Y:S01]  /*00e0*/  IMAD R9, R0, -0xc, R7 ;  /* 0xfffffff400097824 */ /* 0x000fe200078e0207 */
[----:B------:R-:W-:-:S03]  /*00f0*/  CS2R R6, SRZ ;  /* 0x0000000000067805 */ /* 0x000fc6000001ff00 */
[----:B----4-:R-:W-:Y:S01]  /*0100*/  IMAD.WIDE R4, R9, 0x4, R4 ;  /* 0x0000000409047825 */ /* 0x010fe200078e0204 */
[----:B------:R-:W-:Y:S02]  /*0110*/  CS2R R8, SRZ ;  /* 0x0000000000087805 */ /* 0x000fe4000001ff00 */
[----:B------:R-:W2:Y:S04]  /*0120*/  @!P0 LDG.E.64 R6, desc[UR4][R2.64] ;  /* 0x0000000402068981 */ /* 0x000ea8000c1e1b00 */
[----:B------:R-:W2:Y:S02]  /*0130*/  @!P0 LDG.E.EL.64 R8, desc[UR4][R4.64] ;  /* 0x0000000404088981 */ /* 0x000ea4000c2e1b00 */
[----:B--2---:R-:W-:Y:S01]  /*0140*/  FADD R6, R8, R6 ;  /* 0x0000000608067221 */ /* 0x004fe20000000000 */
[----:B------:R-:W-:Y:S01]  /*0150*/  FADD R7, R9, R7 ;  /* 0x0000000709077221 */ /* 0x000fe20000000000 */
[----:B------:R-:W-:Y:S06]  /*0160*/  @P0 EXIT ;  /* 0x000000000000094d */ /* 0x000fec0003800000 */
[----:B------:R-:W-:Y:S01]  /*0170*/  STG.E.64 desc[UR4][R2.64], R6 ;  /* 0x0000000602007986 */ /* 0x000fe2000c101b04 */
[----:B------:R-:W-:Y:S05]  /*0180*/  EXIT ;  /* 0x000000000000794d */ /* 0x000fea0003800000 */
.L_x_0:
[----:B------:R-:W-:-:S00]  /*0190*/  BRA `(.L_x_0) ;  /* 0xfffffffc00fc7947 */ /* 0x000fc0000383ffff */
[----:B------:R-:W-:-:S00]  /*01a0*/  NOP ;  /* 0x0000000000007918 */ /* 0x000fc00000000000 */
        /* <DEDUP_REMOVED lines=13> */
.L_x_1:


//--------------------- .nv.constant0.triton_poi_fused_convolution_24 --------------------------
	.section	.nv.constant0.triton_poi_fused_convolution_24,"a",@progbits
	.sectionflags	@""
	.align	4
.nv.constant0.triton_poi_fused_convolution_24:
	.zero		548
